	.headerflags	@"EF_CUDA_TEXMODE_UNIFIED EF_CUDA_64BIT_ADDRESS EF_CUDA_ACCELERATORS EF_CUDA_SM90 EF_CUDA_VIRTUAL_SM(EF_CUDA_SM90)"
	.elftype	@"ET_EXEC"


//--------------------- .nv.info                  --------------------------
	.section	.nv.info,"",@"SHT_CUDA_INFO"
	.align	4


	//----- nvinfo : EIATTR_REGCOUNT
	.align		4
        /*0000*/ 	.byte	0x04, 0x2f
        /*0002*/ 	.short	(.L_3 - .L_2)
	.align		4
.L_2:
        /*0004*/ 	.word	index@(triton_poi_fused__native_batch_norm_legit_no_training_relu_85)
        /*0008*/ 	.word	0x00000016


	//----- nvinfo : EIATTR_MIN_STACK_SIZE
	.align		4
.L_3:
        /*000c*/ 	.byte	0x04, 0x12
        /*000e*/ 	.short	(.L_5 - .L_4)
	.align		4
.L_4:
        /*0010*/ 	.word	index@(triton_poi_fused__native_batch_norm_legit_no_training_relu_85)
        /*0014*/ 	.word	0x00000000


	//----- nvinfo : EIATTR_FRAME_SIZE
	.align		4
.L_5:
        /*0018*/ 	.byte	0x04, 0x11
        /*001a*/ 	.short	(.L_7 - .L_6)
	.align		4
.L_6:
        /*001c*/ 	.word	index@(triton_poi_fused__native_batch_norm_legit_no_training_relu_85)
        /*0020*/ 	.word	0x00000000


	//----- nvinfo : EIATTR_MIN_STACK_SIZE
	.align		4
.L_7:
        /*0024*/ 	.byte	0x04, 0x12
        /*0026*/ 	.short	(.L_9 - .L_8)
	.align		4
.L_8:
        /*0028*/ 	.word	index@(triton_poi_fused__native_batch_norm_legit_no_training_relu_85)
        /*002c*/ 	.word	0x00000000
.L_9:


//--------------------- .nv.info.triton_poi_fused__native_batch_norm_legit_no_training_relu_85 --------------------------
	.section	.nv.info.triton_poi_fused__native_batch_norm_legit_no_training_relu_85,"",@"SHT_CUDA_INFO"
	.sectionflags	@""
	.align	4


	//----- nvinfo : EIATTR_CUDA_API_VERSION
	.align		4
        /*0000*/ 	.byte	0x04, 0x37
        /*0002*/ 	.short	(.L_11 - .L_10)
.L_10:
        /*0004*/ 	.word	0x0000007c


	//----- nvinfo : EIATTR_KPARAM_INFO
	.align		4
.L_11:
        /*0008*/ 	.byte	0x04, 0x17
        /*000a*/ 	.short	(.L_13 - .L_12)
.L_12:
        /*000c*/ 	.word	0x00000000
        /*0010*/ 	.short	0x0006
        /*0012*/ 	.short	0x0030
        /*0014*/ 	.byte	0x00, 0xf0, 0x11, 0x00


	//----- nvinfo : EIATTR_KPARAM_INFO
	.align		4
.L_13:
        /*0018*/ 	.byte	0x04, 0x17
        /*001a*/ 	.short	(.L_15 - .L_14)
.L_14:
        /*001c*/ 	.word	0x00000000
        /*0020*/ 	.short	0x0005
        /*0022*/ 	.short	0x0028
        /*0024*/ 	.byte	0x00, 0xf4, 0x21, 0x00


	//----- nvinfo : EIATTR_KPARAM_INFO
	.align		4
.L_15:
        /*0028*/ 	.byte	0x04, 0x17
        /*002a*/ 	.short	(.L_17 - .L_16)
.L_16:
        /*002c*/ 	.word	0x00000000
        /*0030*/ 	.short	0x0004
        /*0032*/ 	.short	0x0020
        /*0034*/ 	.byte	0x00, 0xf4, 0x21, 0x00


	//----- nvinfo : EIATTR_KPARAM_INFO
	.align		4
.L_17:
        /*0038*/ 	.byte	0x04, 0x17
        /*003a*/ 	.short	(.L_19 - .L_18)
.L_18:
        /*003c*/ 	.word	0x00000000
        /*0040*/ 	.short	0x0003
        /*0042*/ 	.short	0x0018
        /*0044*/ 	.byte	0x00, 0xf4, 0x21, 0x00


	//----- nvinfo : EIATTR_KPARAM_INFO
	.align		4
.L_19:
        /*0048*/ 	.byte	0x04, 0x17
        /*004a*/ 	.short	(.L_21 - .L_20)
.L_20:
        /*004c*/ 	.word	0x00000000
        /*0050*/ 	.short	0x0002
        /*0052*/ 	.short	0x0010
        /*0054*/ 	.byte	0x00, 0xf4, 0x21, 0x00


	//----- nvinfo : EIATTR_KPARAM_INFO
	.align		4
.L_21:
        /*0058*/ 	.byte	0x04, 0x17
        /*005a*/ 	.short	(.L_23 - .L_22)
.L_22:
        /*005c*/ 	.word	0x00000000
        /*0060*/ 	.short	0x0001
        /*0062*/ 	.short	0x0008
        /*0064*/ 	.byte	0x00, 0xf4, 0x21, 0x00


	//----- nvinfo : EIATTR_KPARAM_INFO
	.align		4
.L_23:
        /*0068*/ 	.byte	0x04, 0x17
        /*006a*/ 	.short	(.L_25 - .L_24)
.L_24:
        /*006c*/ 	.word	0x00000000
        /*0070*/ 	.short	0x0000
        /*0072*/ 	.short	0x0000
        /*0074*/ 	.byte	0x00, 0xf4, 0x21, 0x00


	//----- nvinfo : EIATTR_SPARSE_MMA_MASK
	.align		4
.L_25:
        /*0078*/ 	.byte	0x03, 0x50
        /*007a*/ 	.short	0x0000


	//----- nvinfo : EIATTR_MAXREG_COUNT
	.align		4
        /*007c*/ 	.byte	0x03, 0x1b
        /*007e*/ 	.short	0x00ff


	//----- nvinfo : EIATTR_EXIT_INSTR_OFFSETS
	.align		4
        /*0080*/ 	.byte	0x04, 0x1c
        /*0082*/ 	.short	(.L_27 - .L_26)


	//   ....[0]....
.L_26:
        /*0084*/ 	.word	0x000004a0


	//   ....[1]....
        /*0088*/ 	.word	0x000004c0


	//----- nvinfo : EIATTR_REQNTID
	.align		4
.L_27:
        /*008c*/ 	.byte	0x04, 0x10
        /*008e*/ 	.short	(.L_29 - .L_28)
.L_28:
        /*0090*/ 	.word	0x00000100
        /*0094*/ 	.word	0x00000001
        /*0098*/ 	.word	0x00000001


	//----- nvinfo : EIATTR_CBANK_PARAM_SIZE
	.align		4
.L_29:
        /*009c*/ 	.byte	0x03, 0x19
        /*009e*/ 	.short	0x0034


	//----- nvinfo : EIATTR_PARAM_CBANK
	.align		4
        /*00a0*/ 	.byte	0x04, 0x0a
        /*00a2*/ 	.short	(.L_31 - .L_30)
	.align		4
.L_30:
        /*00a4*/ 	.word	index@(.nv.constant0.triton_poi_fused__native_batch_norm_legit_no_training_relu_85)
        /*00a8*/ 	.short	0x0210
        /*00aa*/ 	.short	0x0034


	//----- nvinfo : EIATTR_SW_WAR
	.align		4
.L_31:
        /*00ac*/ 	.byte	0x04, 0x36
        /*00ae*/ 	.short	(.L_33 - .L_32)
.L_32:
        /*00b0*/ 	.word	0x00000008
.L_33:


//--------------------- .nv.callgraph             --------------------------
	.section	.nv.callgraph,"",@"SHT_CUDA_CALLGRAPH"
	.align	4
	.sectionentsize	8
	.align		4
        /*0000*/ 	.word	0x00000000
	.align		4
        /*0004*/ 	.word	0xffffffff
	.align		4
        /*0008*/ 	.word	0x00000000
	.align		4
        /*000c*/ 	.word	0xfffffffe
	.align		4
        /*0010*/ 	.word	0x00000000
	.align		4
        /*0014*/ 	.word	0xfffffffd
	.align		4
        /*0018*/ 	.word	0x00000000
	.align		4
        /*001c*/ 	.word	0xfffffffc


//--------------------- .nv.constant4             --------------------------
	.section	.nv.constant4,"a",@progbits
	.align	8
	.align		8
.nv.constant4:
        /*0000*/ 	.dword	_$_str
	.align		8
        /*0008*/ 	.dword	_$_str_$_2


//--------------------- .text.triton_poi_fused__native_batch_norm_legit_no_training_relu_85 --------------------------
	.section	.text.triton_poi_fused__native_batch_norm_legit_no_training_relu_85,"ax",@progbits
	.align	128
        .global         triton_poi_fused__native_batch_norm_legit_no_training_relu_85
        .type           triton_poi_fused__native_batch_norm_legit_no_training_relu_85,@function
        .size           triton_poi_fused__native_batch_norm_legit_no_training_relu_85,(.L_x_1 - triton_poi_fused__native_batch_norm_legit_no_training_relu_85)
        .other          triton_poi_fused__native_batch_norm_legit_no_training_relu_85,@"STO_CUDA_ENTRY STV_DEFAULT"
triton_poi_fused__native_batch_norm_legit_no_training_relu_85:
.text.triton_poi_fused__native_batch_norm_legit_no_training_relu_85:
[----:B------:R-:W0:Y:S01]  /*0000*/  LDC R1, c[0x0][0x28] ;  /* 0x00000a00ff017b82 */ /* 0x000e220000000800 */
[----:B------:R-:W1:Y:S01]  /*0010*/  S2R R0, SR_TID.X ;  /* 0x0000000000007919 */ /* 0x000e620000002100 */
[----:B------:R-:W-:-:S06]  /*0020*/  HFMA2.MMA R2, -RZ, RZ, 0, 0 ;  /* 0x00000000ff027435 */ /* 0x000fcc00000001ff */
[----:B------:R-:W2:Y:S01]  /*0030*/  LDC.64 R8, c[0x0][0x220] ;  /* 0x00008800ff087b82 */ /* 0x000ea20000000a00 */
[----:B------:R-:W-:Y:S01]  /*0040*/  ULDC.64 UR4, c[0x0][0x208] ;  /* 0x0000820000047ab9 */ /* 0x000fe20000000a00 */
[----:B------:R-:W3:Y:S06]  /*0050*/  S2R R5, SR_CTAID.X ;  /* 0x0000000000057919 */ /* 0x000eec0000002500 */
[----:B------:R-:W4:Y:S08]  /*0060*/  LDC.64 R14, c[0x0][0x218] ;  /* 0x00008600ff0e7b82 */ /* 0x000f300000000a00 */
[----:B------:R-:W5:Y:S08]  /*0070*/  LDC.64 R12, c[0x0][0x210] ;  /* 0x00008400ff0c7b82 */ /* 0x000f700000000a00 */
[----:B------:R-:W4:Y:S01]  /*0080*/  LDC.64 R16, c[0x0][0x228] ;  /* 0x00008a00ff107b82 */ /* 0x000f220000000a00 */
[----:B-1----:R-:W-:-:S07]  /*0090*/  SHF.L.U32 R0, R0, 0x1, RZ ;  /* 0x0000000100007819 */ /* 0x002fce00000006ff */
[----:B------:R-:W1:Y:S01]  /*00a0*/  LDC.64 R18, c[0x0][0x230] ;  /* 0x00008c00ff127b82 */ /* 0x000e620000000a00 */
[----:B---3--:R-:W-:Y:S02]  /*00b0*/  SHF.R.S32.HI R3, RZ, 0x16, R5 ;  /* 0x00000016ff037819 */ /* 0x008fe40000011405 */
[----:B------:R-:W-:Y:S02]  /*00c0*/  LOP3.LUT R0, R0, 0x1fe, RZ, 0xc0, !PT ;  /* 0x000001fe00007812 */ /* 0x000fe400078ec0ff */
[----:B------:R-:W-:Y:S02]  /*00d0*/  SGXT R3, R3, 0x1 ;  /* 0x000000010303781a */ /* 0x000fe40000000200 */
[----:B------:R-:W-:-:S04]  /*00e0*/  LEA R0, R5, R0, 0x9 ;  /* 0x0000000005007211 */ /* 0x000fc800078e48ff */
[----:B------:R-:W-:Y:S02]  /*00f0*/  LEA.HI R3, R3, R0, RZ, 0x4 ;  /* 0x0000000003037211 */ /* 0x000fe400078f20ff */
[----:B------:R-:W-:Y:S02]  /*0100*/  ISETP.GE.AND P0, PT, R0, 0x13800, PT ;  /* 0x000138000000780c */ /* 0x000fe40003f06270 */
[----:B------:R-:W-:-:S05]  /*0110*/  SHF.R.S32.HI R3, RZ, 0x4, R3 ;  /* 0x00000004ff037819 */ /* 0x000fca0000011403 */
[----:B------:R-:W-:-:S05]  /*0120*/  IMAD.HI R2, R3, -0x2df2df2d, R2 ;  /* 0xd20d20d303027827 */ /* 0x000fca00078e0202 */
[----:B------:R-:W-:-:S04]  /*0130*/  SHF.R.U32.HI R5, RZ, 0x1f, R2 ;  /* 0x0000001fff057819 */ /* 0x000fc80000011602 */
[----:B------:R-:W-:-:S05]  /*0140*/  LEA.HI.SX32 R5, R2, R5, 0x16 ;  /* 0x0000000502057211 */ /* 0x000fca00078fb2ff */
[----:B------:R-:W-:Y:S01]  /*0150*/  IMAD R11, R5, -0x4e0, R3 ;  /* 0xfffffb20050b7824 */ /* 0x000fe200078e0203 */
[----:B------:R-:W-:-:S03]  /*0160*/  CS2R R4, SRZ ;  /* 0x0000000000047805 */ /* 0x000fc6000001ff00 */
[----:B--2---:R-:W-:-:S05]  /*0170*/  IMAD.WIDE R8, R11, 0x4, R8 ;  /* 0x000000040b087825 */ /* 0x004fca00078e0208 */
[----:B------:R-:W2:Y:S04]  /*0180*/  @!P0 LDG.E.EL R4, desc[UR4][R8.64] ;  /* 0x0000000408048981 */ /* 0x000ea8000c2e1900 */
[----:B------:R3:W2:Y:S01]  /*0190*/  @!P0 LDG.E.EL R5, desc[UR4][R8.64] ;  /* 0x0000000408058981 */ /* 0x0006a2000c2e1900 */
[----:B------:R-:W-:Y:S02]  /*01a0*/  CS2R R6, SRZ ;  /* 0x0000000000067805 */ /* 0x000fe4000001ff00 */
[----:B------:R-:W-:Y:S01]  /*01b0*/  CS2R R2, SRZ ;  /* 0x0000000000027805 */ /* 0x000fe2000001ff00 */
[----:B----4-:R-:W-:-:S04]  /*01c0*/  IMAD.WIDE R14, R11, 0x4, R14 ;  /* 0x000000040b0e7825 */ /* 0x010fc800078e020e */
[----:B-----5:R-:W-:Y:S01]  /*01d0*/  IMAD.WIDE R12, R0, 0x4, R12 ;  /* 0x00000004000c7825 */ /* 0x020fe200078e020c */
[----:B------:R-:W4:Y:S01]  /*01e0*/  @!P0 LDG.E.EL R7, desc[UR4][R14.64] ;  /* 0x000000040e078981 */ /* 0x000f22000c2e1900 */
[----:B---3--:R-:W-:Y:S02]  /*01f0*/  CS2R R8, SRZ ;  /* 0x0000000000087805 */ /* 0x008fe4000001ff00 */
[C---:B0-----:R-:W-:Y:S01]  /*0200*/  IMAD.WIDE R16, R11.reuse, 0x4, R16 ;  /* 0x000000040b107825 */ /* 0x041fe200078e0210 */
[----:B------:R0:W3:Y:S03]  /*0210*/  @!P0 LDG.E.EL R6, desc[UR4][R14.64] ;  /* 0x000000040e068981 */ /* 0x0000e6000c2e1900 */
[----:B-1----:R-:W-:Y:S01]  /*0220*/  IMAD.WIDE R18, R11, 0x4, R18 ;  /* 0x000000040b127825 */ /* 0x002fe200078e0212 */
[----:B------:R1:W4:Y:S01]  /*0230*/  @!P0 LDG.E.64 R2, desc[UR4][R12.64] ;  /* 0x000000040c028981 */ /* 0x000322000c1e1b00 */
[----:B------:R-:W-:-:S03]  /*0240*/  CS2R R10, SRZ ;  /* 0x00000000000a7805 */ /* 0x000fc6000001ff00 */
[----:B------:R-:W5:Y:S04]  /*0250*/  @!P0 LDG.E.EL R9, desc[UR4][R18.64] ;  /* 0x0000000412098981 */ /* 0x000f68000c2e1900 */
[----:B------:R-:W5:Y:S04]  /*0260*/  @!P0 LDG.E.EL R10, desc[UR4][R16.64] ;  /* 0x00000004100a8981 */ /* 0x000f68000c2e1900 */
[----:B------:R-:W3:Y:S04]  /*0270*/  @!P0 LDG.E.EL R11, desc[UR4][R16.64] ;  /* 0x00000004100b8981 */ /* 0x000ee8000c2e1900 */
[----:B------:R-:W3:Y:S01]  /*0280*/  @!P0 LDG.E.EL R8, desc[UR4][R18.64] ;  /* 0x0000000412088981 */ /* 0x000ee2000c2e1900 */
[----:B0-----:R-:W-:Y:S01]  /*0290*/  MOV R14, 0x3e800000 ;  /* 0x3e800000000e7802 */ /* 0x001fe20000000f00 */
[----:B--2---:R-:W-:Y:S01]  /*02a0*/  FADD R4, R4, 9.9999997473787516356e-06 ;  /* 0x3727c5ac04047421 */ /* 0x004fe20000000000 */
[----:B------:R-:W-:-:S03]  /*02b0*/  FADD R5, R5, 9.9999997473787516356e-06 ;  /* 0x3727c5ac05057421 */ /* 0x000fc60000000000 */
[----:B-1----:R-:W0:Y:S08]  /*02c0*/  MUFU.SQRT R12, R4 ;  /* 0x00000004000c7308 */ /* 0x002e300000002000 */
[----:B------:R1:W2:Y:S01]  /*02d0*/  MUFU.SQRT R13, R5 ;  /* 0x00000005000d7308 */ /* 0x0002a20000002000 */
[C---:B0-----:R-:W-:Y:S02]  /*02e0*/  FSETP.GT.AND P1, PT, R12.reuse, 8.50705917302346158658e+37, PT ;  /* 0x7e8000000c00780b */ /* 0x041fe40003f24000 */
[----:B------:R-:W-:Y:S01]  /*02f0*/  FSETP.GEU.AND P3, PT, R12, 1.175494350822287508e-38, PT ;  /* 0x008000000c00780b */ /* 0x000fe20003f6e000 */
[----:B-1----:R-:W0:Y:S01]  /*0300*/  LDC.64 R4, c[0x0][0x238] ;  /* 0x00008e00ff047b82 */ /* 0x002e220000000a00 */
[----:B--2---:R-:W-:-:S02]  /*0310*/  FSETP.GT.AND P2, PT, R13, 8.50705917302346158658e+37, PT ;  /* 0x7e8000000d00780b */ /* 0x004fc40003f44000 */
[----:B------:R-:W-:-:S07]  /*0320*/  FSETP.GEU.AND P4, PT, R13, 1.175494350822287508e-38, PT ;  /* 0x008000000d00780b */ /* 0x000fce0003f8e000 */
[----:B------:R-:W-:-:S04]  /*0330*/  @P1 FMUL R12, R12, 0.25 ;  /* 0x3e8000000c0c1820 */ /* 0x000fc80000400000 */
[----:B------:R-:W-:Y:S01]  /*0340*/  @!P3 FMUL R12, R12, 16777216 ;  /* 0x4b8000000c0cb820 */ /* 0x000fe20000400000 */
[----:B------:R-:W-:-:S04]  /*0350*/  @P2 FMUL R13, R13, 0.25 ;  /* 0x3e8000000d0d2820 */ /* 0x000fc80000400000 */
[----:B------:R-:W-:Y:S01]  /*0360*/  @!P4 FMUL R13, R13, 16777216 ;  /* 0x4b8000000d0dc820 */ /* 0x000fe20000400000 */
[----:B------:R-:W1:Y:S01]  /*0370*/  MUFU.RCP R12, R12 ;  /* 0x0000000c000c7308 */ /* 0x000e620000001000 */
[----:B------:R-:W-:-:S07]  /*0380*/  FSEL R15, R14, 1, P1 ;  /* 0x3f8000000e0f7808 */ /* 0x000fce0000800000 */
[----:B------:R-:W2:Y:S01]  /*0390*/  MUFU.RCP R13, R13 ;  /* 0x0000000d000d7308 */ /* 0x000ea20000001000 */
[----:B------:R-:W-:Y:S01]  /*03a0*/  FSEL R14, R14, 1, P2 ;  /* 0x3f8000000e0e7808 */ /* 0x000fe20001000000 */
[----:B------:R-:W-:-:S04]  /*03b0*/  @!P3 FMUL R15, R15, 16777216 ;  /* 0x4b8000000f0fb820 */ /* 0x000fc80000400000 */
[----:B------:R-:W-:Y:S01]  /*03c0*/  @!P4 FMUL R14, R14, 16777216 ;  /* 0x4b8000000e0ec820 */ /* 0x000fe20000400000 */
[----:B----4-:R-:W-:Y:S01]  /*03d0*/  FADD R2, -R7, R2 ;  /* 0x0000000207027221 */ /* 0x010fe20000000100 */
[----:B---3--:R-:W-:Y:S01]  /*03e0*/  FADD R3, -R6, R3 ;  /* 0x0000000306037221 */ /* 0x008fe20000000100 */
[----:B-1----:R-:W-:Y:S01]  /*03f0*/  FMUL R15, R12, R15 ;  /* 0x0000000f0c0f7220 */ /* 0x002fe20000400000 */
[----:B--2---:R-:W-:-:S03]  /*0400*/  FMUL R14, R13, R14 ;  /* 0x0000000e0d0e7220 */ /* 0x004fc60000400000 */
[----:B------:R-:W-:Y:S01]  /*0410*/  FMUL R2, R2, R15 ;  /* 0x0000000f02027220 */ /* 0x000fe20000400000 */
[----:B------:R-:W-:-:S03]  /*0420*/  FMUL R3, R3, R14 ;  /* 0x0000000e03037220 */ /* 0x000fc60000400000 */
[----:B-----5:R-:W-:Y:S01]  /*0430*/  FFMA R2, R2, R10, R9 ;  /* 0x0000000a02027223 */ /* 0x020fe20000000009 */
[----:B------:R-:W-:-:S04]  /*0440*/  FFMA R3, R3, R11, R8 ;  /* 0x0000000b03037223 */ /* 0x000fc80000000008 */
[----:B------:R-:W-:Y:S02]  /*0450*/  FSETP.GEU.AND P1, PT, R2, RZ, PT ;  /* 0x000000ff0200720b */ /* 0x000fe40003f2e000 */
[C---:B------:R-:W-:Y:S01]  /*0460*/  FSETP.GEU.AND P2, PT, R3.reuse, RZ, PT ;  /* 0x000000ff0300720b */ /* 0x040fe20003f4e000 */
[----:B0-----:R-:W-:Y:S01]  /*0470*/  IMAD.WIDE R4, R0, 0x4, R4 ;  /* 0x0000000400047825 */ /* 0x001fe200078e0204 */
[----:B------:R-:W-:Y:S02]  /*0480*/  FSEL R2, R2, RZ, P1 ;  /* 0x000000ff02027208 */ /* 0x000fe40000800000 */
[----:B------:R-:W-:Y:S01]  /*0490*/  FSEL R3, R3, RZ, P2 ;  /* 0x000000ff03037208 */ /* 0x000fe20001000000 */
[----:B------:R-:W-:Y:S08]  /*04a0*/  @P0 EXIT ;  /* 0x000000000000094d */ /* 0x000ff00003800000 */
[----:B------:R-:W-:Y:S01]  /*04b0*/  STG.E.64 desc[UR4][R4.64], R2 ;  /* 0x0000000204007986 */ /* 0x000fe2000c101b04 */
[----:B------:R-:W-:Y:S05]  /*04c0*/  EXIT ;  /* 0x000000000000794d */ /* 0x000fea0003800000 */
.L_x_0:
[----:B------:R-:W-:-:S00]  /*04d0*/  BRA `(.L_x_0) ;  /* 0xfffffffc00fc7947 */ /* 0x000fc0000383ffff */
[----:B------:R-:W-:-:S00]  /*04e0*/  NOP ;  /* 0x0000000000007918 */ /* 0x000fc00000000000 */
        /* <DEDUP_REMOVED lines=9> */
.L_x_1:


//--------------------- .nv.global.init           --------------------------
	.section	.nv.global.init,"aw",@progbits
.nv.global.init:
	.type		_$_str,@object
	.size		_$_str,(_$_str_$_2 - _$_str)
_$_str:
        /*0000*/ 	.byte	0x5f, 0x5f, 0x43, 0x55, 0x44, 0x41, 0x5f, 0x46, 0x54, 0x5a, 0x00
	.type		_$_str_$_2,@object
	.size		_$_str_$_2,(.L_1 - _$_str_$_2)
_$_str_$_2:
        /*000b*/ 	.byte	0x5f, 0x5f, 0x43, 0x55, 0x44, 0x41, 0x5f, 0x50, 0x52, 0x45, 0x43, 0x5f, 0x53, 0x51, 0x52, 0x54
        /*001b*/ 	.byte	0x00
.L_1:


//--------------------- .nv.constant0.triton_poi_fused__native_batch_norm_legit_no_training_relu_85 --------------------------
	.section	.nv.constant0.triton_poi_fused__native_batch_norm_legit_no_training_relu_85,"a",@progbits
	.sectionflags	@""
	.align	4
.nv.constant0.triton_poi_fused__native_batch_norm_legit_no_training_relu_85:
	.zero		580
